	.headerflags	@"EF_CUDA_TEXMODE_UNIFIED EF_CUDA_64BIT_ADDRESS EF_CUDA_SM86 EF_CUDA_VIRTUAL_SM(EF_CUDA_SM86)"
	.elftype	@"ET_EXEC"


//--------------------- .nv.info                  --------------------------
	.section	.nv.info,"",@"SHT_CUDA_INFO"
	.align	4


	//----- nvinfo : EIATTR_REGCOUNT
	.align		4
        /*0000*/ 	.byte	0x04, 0x2f
        /*0002*/ 	.short	(.L_1 - .L_0)
	.align		4
.L_0:
        /*0004*/ 	.word	index@(triton_poi_fused_add_mul_18)
        /*0008*/ 	.word	0x00000016


	//----- nvinfo : EIATTR_MIN_STACK_SIZE
	.align		4
.L_1:
        /*000c*/ 	.byte	0x04, 0x12
        /*000e*/ 	.short	(.L_3 - .L_2)
	.align		4
.L_2:
        /*0010*/ 	.word	index@(triton_poi_fused_add_mul_18)
        /*0014*/ 	.word	0x00000000


	//----- nvinfo : EIATTR_FRAME_SIZE
	.align		4
.L_3:
        /*0018*/ 	.byte	0x04, 0x11
        /*001a*/ 	.short	(.L_5 - .L_4)
	.align		4
.L_4:
        /*001c*/ 	.word	index@(triton_poi_fused_add_mul_18)
        /*0020*/ 	.word	0x00000000


	//----- nvinfo : EIATTR_MIN_STACK_SIZE
	.align		4
.L_5:
        /*0024*/ 	.byte	0x04, 0x12
        /*0026*/ 	.short	(.L_7 - .L_6)
	.align		4
.L_6:
        /*0028*/ 	.word	index@(triton_poi_fused_add_mul_18)
        /*002c*/ 	.word	0x00000000
.L_7:


//--------------------- .nv.info.triton_poi_fused_add_mul_18 --------------------------
	.section	.nv.info.triton_poi_fused_add_mul_18,"",@"SHT_CUDA_INFO"
	.sectionflags	@""
	.align	4


	//----- nvinfo : EIATTR_CUDA_API_VERSION
	.align		4
        /*0000*/ 	.byte	0x04, 0x37
        /*0002*/ 	.short	(.L_9 - .L_8)
.L_8:
        /*0004*/ 	.word	0x0000007c


	//----- nvinfo : EIATTR_SW2861232_WAR
	.align		4
.L_9:
        /*0008*/ 	.byte	0x01, 0x35
	.zero		2


	//----- nvinfo : EIATTR_PARAM_CBANK
	.align		4
        /*000c*/ 	.byte	0x04, 0x0a
        /*000e*/ 	.short	(.L_11 - .L_10)
	.align		4
.L_10:
        /*0010*/ 	.word	index@(.nv.constant0.triton_poi_fused_add_mul_18)
        /*0014*/ 	.short	0x0160
        /*0016*/ 	.short	0x0050


	//----- nvinfo : EIATTR_CBANK_PARAM_SIZE
	.align		4
.L_11:
        /*0018*/ 	.byte	0x03, 0x19
        /*001a*/ 	.short	0x0050


	//----- nvinfo : EIATTR_KPARAM_INFO
	.align		4
        /*001c*/ 	.byte	0x04, 0x17
        /*001e*/ 	.short	(.L_13 - .L_12)
.L_12:
        /*0020*/ 	.word	0x00000000
        /*0024*/ 	.short	0x0009
        /*0026*/ 	.short	0x0048
        /*0028*/ 	.byte	0x00, 0xf4, 0x21, 0x00


	//----- nvinfo : EIATTR_KPARAM_INFO
	.align		4
.L_13:
        /*002c*/ 	.byte	0x04, 0x17
        /*002e*/ 	.short	(.L_15 - .L_14)
.L_14:
        /*0030*/ 	.word	0x00000000
        /*0034*/ 	.short	0x0008
        /*0036*/ 	.short	0x0040
        /*0038*/ 	.byte	0x00, 0xf0, 0x11, 0x00


	//----- nvinfo : EIATTR_KPARAM_INFO
	.align		4
.L_15:
        /*003c*/ 	.byte	0x04, 0x17
        /*003e*/ 	.short	(.L_17 - .L_16)
.L_16:
        /*0040*/ 	.word	0x00000000
        /*0044*/ 	.short	0x0007
        /*0046*/ 	.short	0x0038
        /*0048*/ 	.byte	0x00, 0xf4, 0x21, 0x00


	//----- nvinfo : EIATTR_KPARAM_INFO
	.align		4
.L_17:
        /*004c*/ 	.byte	0x04, 0x17
        /*004e*/ 	.short	(.L_19 - .L_18)
.L_18:
        /*0050*/ 	.word	0x00000000
        /*0054*/ 	.short	0x0006
        /*0056*/ 	.short	0x0030
        /*0058*/ 	.byte	0x00, 0xf4, 0x21, 0x00


	//----- nvinfo : EIATTR_KPARAM_INFO
	.align		4
.L_19:
        /*005c*/ 	.byte	0x04, 0x17
        /*005e*/ 	.short	(.L_21 - .L_20)
.L_20:
        /*0060*/ 	.word	0x00000000
        /*0064*/ 	.short	0x0005
        /*0066*/ 	.short	0x0028
        /*0068*/ 	.byte	0x00, 0xf4, 0x21, 0x00


	//----- nvinfo : EIATTR_KPARAM_INFO
	.align		4
.L_21:
        /*006c*/ 	.byte	0x04, 0x17
        /*006e*/ 	.short	(.L_23 - .L_22)
.L_22:
        /*0070*/ 	.word	0x00000000
        /*0074*/ 	.short	0x0004
        /*0076*/ 	.short	0x0020
        /*0078*/ 	.byte	0x00, 0xf4, 0x21, 0x00


	//----- nvinfo : EIATTR_KPARAM_INFO
	.align		4
.L_23:
        /*007c*/ 	.byte	0x04, 0x17
        /*007e*/ 	.short	(.L_25 - .L_24)
.L_24:
        /*0080*/ 	.word	0x00000000
        /*0084*/ 	.short	0x0003
        /*0086*/ 	.short	0x0018
        /*0088*/ 	.byte	0x00, 0xf4, 0x21, 0x00


	//----- nvinfo : EIATTR_KPARAM_INFO
	.align		4
.L_25:
        /*008c*/ 	.byte	0x04, 0x17
        /*008e*/ 	.short	(.L_27 - .L_26)
.L_26:
        /*0090*/ 	.word	0x00000000
        /*0094*/ 	.short	0x0002
        /*0096*/ 	.short	0x0010
        /*0098*/ 	.byte	0x00, 0xf4, 0x21, 0x00


	//----- nvinfo : EIATTR_KPARAM_INFO
	.align		4
.L_27:
        /*009c*/ 	.byte	0x04, 0x17
        /*009e*/ 	.short	(.L_29 - .L_28)
.L_28:
        /*00a0*/ 	.word	0x00000000
        /*00a4*/ 	.short	0x0001
        /*00a6*/ 	.short	0x0008
        /*00a8*/ 	.byte	0x00, 0xf4, 0x21, 0x00


	//----- nvinfo : EIATTR_KPARAM_INFO
	.align		4
.L_29:
        /*00ac*/ 	.byte	0x04, 0x17
        /*00ae*/ 	.short	(.L_31 - .L_30)
.L_30:
        /*00b0*/ 	.word	0x00000000
        /*00b4*/ 	.short	0x0000
        /*00b6*/ 	.short	0x0000
        /*00b8*/ 	.byte	0x00, 0xf4, 0x21, 0x00


	//----- nvinfo : EIATTR_MAXREG_COUNT
	.align		4
.L_31:
        /*00bc*/ 	.byte	0x03, 0x1b
        /*00be*/ 	.short	0x0080


	//----- nvinfo : EIATTR_EXIT_INSTR_OFFSETS
	.align		4
        /*00c0*/ 	.byte	0x04, 0x1c
        /*00c2*/ 	.short	(.L_33 - .L_32)


	//   ....[0]....
.L_32:
        /*00c4*/ 	.word	0x00000380


	//----- nvinfo : EIATTR_REQNTID
	.align		4
.L_33:
        /*00c8*/ 	.byte	0x04, 0x10
        /*00ca*/ 	.short	(.L_35 - .L_34)
.L_34:
        /*00cc*/ 	.word	0x00000200
        /*00d0*/ 	.word	0x00000001
        /*00d4*/ 	.word	0x00000001
.L_35:


//--------------------- .nv.callgraph             --------------------------
	.section	.nv.callgraph,"",@"SHT_CUDA_CALLGRAPH"
	.align	4
	.sectionentsize	8
	.align		4
        /*0000*/ 	.word	0x00000000
	.align		4
        /*0004*/ 	.word	0xffffffff
	.align		4
        /*0008*/ 	.word	0x00000000
	.align		4
        /*000c*/ 	.word	0xfffffffe
	.align		4
        /*0010*/ 	.word	0x00000000
	.align		4
        /*0014*/ 	.word	0xfffffffd
	.align		4
        /*0018*/ 	.word	0x00000000
	.align		4
        /*001c*/ 	.word	0xfffffffc


//--------------------- .nv.rel.action            --------------------------
	.section	.nv.rel.action,"",@"SHT_CUDA_RELOCINFO"
	.align	8
	.sectionentsize	8
        /*0000*/ 	.byte	0x73, 0x00, 0x00, 0x00, 0x00, 0x00, 0x00, 0x00, 0x00, 0x00, 0x00, 0x11, 0x25, 0x00, 0x05, 0x36


//--------------------- .nv.constant0.triton_poi_fused_add_mul_18 --------------------------
	.section	.nv.constant0.triton_poi_fused_add_mul_18,"a",@progbits
	.sectionflags	@""
	.align	4
.nv.constant0.triton_poi_fused_add_mul_18:
	.zero		432


//--------------------- .text.triton_poi_fused_add_mul_18 --------------------------
	.section	.text.triton_poi_fused_add_mul_18,"ax",@progbits
	.sectioninfo	@"SHI_REGISTERS=22"
	.align	128
        .global         triton_poi_fused_add_mul_18
        .type           triton_poi_fused_add_mul_18,@function
        .size           triton_poi_fused_add_mul_18,(.L_x_1 - triton_poi_fused_add_mul_18)
        .other          triton_poi_fused_add_mul_18,@"STO_CUDA_ENTRY STV_DEFAULT"
triton_poi_fused_add_mul_18:
.text.triton_poi_fused_add_mul_18:
[----:B------:R-:W-:Y:S02]  /*0000*/  IMAD.MOV.U32 R1, RZ, RZ, c[0x0][0x28] ;  /* 0x00000a00ff017624 */ /* 0x000fe400078e00ff */
[----:B------:R-:W0:Y:S01]  /*0010*/  S2R R0, SR_TID.X ;  /* 0x0000000000007919 */ /* 0x000e220000002100 */
[----:B------:R-:W-:Y:S01]  /*0020*/  MOV R17, 0x2 ;  /* 0x0000000200117802 */ /* 0x000fe20000000f00 */
[----:B------:R-:W-:Y:S02]  /*0030*/  ULDC.64 UR4, c[0x0][0x118] ;  /* 0x0000460000047ab9 */ /* 0x000fe40000000a00 */
[----:B------:R-:W1:Y:S01]  /*0040*/  S2R R3, SR_CTAID.X ;  /* 0x0000000000037919 */ /* 0x000e620000002500 */
[----:B0-----:R-:W-:-:S05]  /*0050*/  LOP3.LUT R0, R0, 0x1ff, RZ, 0xc0, !PT ;  /* 0x000001ff00007812 */ /* 0x001fca00078ec0ff */
[----:B-1----:R-:W-:-:S04]  /*0060*/  IMAD R0, R3, 0x200, R0 ;  /* 0x0000020003007824 */ /* 0x002fc800078e0200 */
[----:B------:R-:W-:-:S05]  /*0070*/  IMAD.HI R2, R0, 0x2aaaaaab, RZ ;  /* 0x2aaaaaab00027827 */ /* 0x000fca00078e02ff */
[----:B------:R-:W-:-:S04]  /*0080*/  SHF.R.U32.HI R3, RZ, 0x1f, R2 ;  /* 0x0000001fff037819 */ /* 0x000fc80000011602 */
[----:B------:R-:W-:-:S05]  /*0090*/  LEA.HI.SX32 R7, R2, R3, 0x17 ;  /* 0x0000000302077211 */ /* 0x000fca00078fbaff */
[----:B------:R-:W-:-:S04]  /*00a0*/  IMAD.WIDE R2, R7, R17, c[0x0][0x180] ;  /* 0x0000600007027625 */ /* 0x000fc800078e0211 */
[CC--:B------:R-:W-:Y:S01]  /*00b0*/  IMAD.WIDE R4, R7.reuse, R17.reuse, c[0x0][0x188] ;  /* 0x0000620007047625 */ /* 0x0c0fe200078e0211 */
[----:B------:R0:W2:Y:S04]  /*00c0*/  LDG.E.EL.U16 R15, [R2.64] ;  /* 0x00000004020f7981 */ /* 0x0000a8000c2e1500 */
[----:B------:R1:W3:Y:S01]  /*00d0*/  LDG.E.EL.U16 R16, [R4.64] ;  /* 0x0000000404107981 */ /* 0x0002e2000c2e1500 */
[----:B------:R-:W-:Y:S02]  /*00e0*/  IMAD R12, R7, -0xc00, R0 ;  /* 0xfffff400070c7824 */ /* 0x000fe400078e0200 */
[----:B------:R-:W-:Y:S02]  /*00f0*/  IMAD.MOV.U32 R19, RZ, RZ, 0x4 ;  /* 0x00000004ff137424 */ /* 0x000fe400078e00ff */
[C---:B------:R-:W-:Y:S01]  /*0100*/  IMAD.WIDE R10, R12.reuse, R17, c[0x0][0x190] ;  /* 0x000064000c0a7625 */ /* 0x040fe200078e0211 */
[----:B------:R-:W-:-:S03]  /*0110*/  IADD3 R14, R12, 0x3c00, RZ ;  /* 0x00003c000c0e7810 */ /* 0x000fc60007ffe0ff */
[----:B------:R-:W-:Y:S02]  /*0120*/  IMAD.WIDE R8, R0, R19, c[0x0][0x178] ;  /* 0x00005e0000087625 */ /* 0x000fe400078e0213 */
[----:B------:R-:W4:Y:S02]  /*0130*/  LDG.E.EL.U16 R10, [R10.64] ;  /* 0x000000040a0a7981 */ /* 0x000f24000c2e1500 */
[-C--:B------:R-:W-:Y:S02]  /*0140*/  IMAD.WIDE.U32 R6, R14, R17.reuse, c[0x0][0x170] ;  /* 0x00005c000e067625 */ /* 0x080fe400078e0011 */
[----:B------:R3:W5:Y:S02]  /*0150*/  LDG.E R8, [R8.64] ;  /* 0x0000000408087981 */ /* 0x000764000c1e1900 */
[----:B------:R-:W-:Y:S02]  /*0160*/  IMAD.WIDE R12, R12, R17, c[0x0][0x198] ;  /* 0x000066000c0c7625 */ /* 0x000fe400078e0211 */
[----:B------:R-:W4:Y:S02]  /*0170*/  LDG.E.EL.U16 R6, [R6.64] ;  /* 0x0000000406067981 */ /* 0x000f24000c2e1500 */
[----:B-1----:R-:W-:-:S02]  /*0180*/  IMAD.WIDE.U32 R4, R14, R19, c[0x0][0x168] ;  /* 0x00005a000e047625 */ /* 0x002fc400078e0013 */
[----:B------:R-:W4:Y:S02]  /*0190*/  LDG.E.EL.U16 R12, [R12.64] ;  /* 0x000000040c0c7981 */ /* 0x000f24000c2e1500 */
[----:B0-----:R-:W-:Y:S02]  /*01a0*/  IMAD.WIDE R2, R0, R17, c[0x0][0x160] ;  /* 0x0000580000027625 */ /* 0x001fe400078e0211 */
[----:B------:R0:W4:Y:S04]  /*01b0*/  LDG.E.EL R4, [R4.64] ;  /* 0x0000000404047981 */ /* 0x000128000c2e1900 */
[----:B------:R-:W4:Y:S01]  /*01c0*/  LDG.E.U16 R0, [R2.64] ;  /* 0x0000000402007981 */ /* 0x000f22000c1e1500 */
[----:B--2---:R-:W-:-:S04]  /*01d0*/  SHF.L.U32 R14, R15, 0x10, RZ ;  /* 0x000000100f0e7819 */ /* 0x004fc800000006ff */
[----:B------:R-:W-:Y:S01]  /*01e0*/  FSETP.GE.AND P0, PT, R14, RZ, PT ;  /* 0x000000ff0e00720b */ /* 0x000fe20003f06000 */
[----:B---3--:R-:W-:-:S03]  /*01f0*/  IMAD.U32 R9, R16, 0x10000, RZ ;  /* 0x0001000010097824 */ /* 0x008fc600078e00ff */
[----:B------:R-:W-:Y:S02]  /*0200*/  SEL R15, R15, RZ, !P0 ;  /* 0x000000ff0f0f7207 */ /* 0x000fe40004000000 */
[----:B------:R-:W-:Y:S02]  /*0210*/  FSETP.GTU.AND P0, PT, R9, RZ, PT ;  /* 0x000000ff0900720b */ /* 0x000fe40003f0c000 */
[----:B------:R-:W-:Y:S02]  /*0220*/  SHF.L.U32 R15, R15, 0x10, RZ ;  /* 0x000000100f0f7819 */ /* 0x000fe400000006ff */
[----:B------:R-:W-:-:S03]  /*0230*/  SEL R16, R16, RZ, P0 ;  /* 0x000000ff10107207 */ /* 0x000fc60000000000 */
[----:B------:R-:W-:Y:S02]  /*0240*/  FADD R15, RZ, -R15 ;  /* 0x8000000fff0f7221 */ /* 0x000fe40000000000 */
[----:B------:R-:W-:-:S05]  /*0250*/  IMAD.U32 R16, R16, 0x10000, RZ ;  /* 0x0001000010107824 */ /* 0x000fca00078e00ff */
[C---:B------:R-:W-:Y:S02]  /*0260*/  FSETP.GT.AND P0, PT, R15.reuse, R16, PT ;  /* 0x000000100f00720b */ /* 0x040fe40003f04000 */
[----:B------:R-:W-:-:S11]  /*0270*/  FSETP.NAN.AND P1, PT, R15, R15, PT ;  /* 0x0000000f0f00720b */ /* 0x000fd60003f28000 */
[----:B------:R-:W-:-:S05]  /*0280*/  @!P0 FSEL R15, R15, R16, P1 ;  /* 0x000000100f0f8208 */ /* 0x000fca0000800000 */
[----:B------:R-:W-:-:S05]  /*0290*/  FMUL R15, R15, 0.0078740157186985015869 ;  /* 0x3c0102040f0f7820 */ /* 0x000fca0000400000 */
[C---:B------:R-:W-:Y:S02]  /*02a0*/  FSETP.GT.AND P0, PT, R15.reuse, 9.9999997473787516356e-06, PT ;  /* 0x3727c5ac0f00780b */ /* 0x040fe40003f04000 */
[----:B------:R-:W-:Y:S02]  /*02b0*/  FSETP.NAN.AND P1, PT, R15, R15, PT ;  /* 0x0000000f0f00720b */ /* 0x000fe40003f28000 */
[----:B-----5:R-:W-:Y:S01]  /*02c0*/  I2FP.F32.S32 R8, R8 ;  /* 0x0000000800087245 */ /* 0x020fe20000201400 */
[----:B----4-:R-:W-:Y:S01]  /*02d0*/  IMAD.U32 R10, R10, 0x10000, RZ ;  /* 0x000100000a0a7824 */ /* 0x010fe200078e00ff */
[----:B0-----:R-:W-:Y:S02]  /*02e0*/  SHF.L.U32 R5, R6, 0x10, RZ ;  /* 0x0000001006057819 */ /* 0x001fe400000006ff */
[----:B------:R-:W-:-:S05]  /*02f0*/  SHF.L.U32 R7, R12, 0x10, RZ ;  /* 0x000000100c077819 */ /* 0x000fca00000006ff */
[----:B------:R-:W-:Y:S01]  /*0300*/  @!P0 FSEL R15, R15, 9.9999997473787516356e-06, P1 ;  /* 0x3727c5ac0f0f8808 */ /* 0x000fe20000800000 */
[----:B------:R-:W-:Y:S01]  /*0310*/  FADD R4, R4, R5 ;  /* 0x0000000504047221 */ /* 0x000fe20000000000 */
[----:B------:R-:W-:-:S03]  /*0320*/  SHF.L.U32 R0, R0, 0x10, RZ ;  /* 0x0000001000007819 */ /* 0x000fc600000006ff */
[----:B------:R-:W-:-:S04]  /*0330*/  FMUL R15, R8, R15 ;  /* 0x0000000f080f7220 */ /* 0x000fc80000400000 */
[----:B------:R-:W-:-:S04]  /*0340*/  FFMA R7, R10, R15, R7 ;  /* 0x0000000f0a077223 */ /* 0x000fc80000000007 */
[----:B------:R-:W-:-:S05]  /*0350*/  FFMA R0, R7, R4, R0 ;  /* 0x0000000407007223 */ /* 0x000fca0000000000 */
[----:B------:R-:W-:-:S05]  /*0360*/  F2FP.BF16.PACK_AB R0, RZ, R0 ;  /* 0x00000000ff00723e */ /* 0x000fca00000010ff */
[----:B------:R-:W-:Y:S01]  /*0370*/  STG.E.U16 [R2.64], R0 ;  /* 0x0000000002007986 */ /* 0x000fe2000c101504 */
[----:B------:R-:W-:Y:S05]  /*0380*/  EXIT ;  /* 0x000000000000794d */ /* 0x000fea0003800000 */
.L_x_0:
[----:B------:R-:W-:-:S00]  /*0390*/  BRA `(.L_x_0) ;  /* 0xfffffff000007947 */ /* 0x000fc0000383ffff */
[----:B------:R-:W-:-:S00]  /*03a0*/  NOP ;  /* 0x0000000000007918 */ /* 0x000fc00000000000 */
        /* <DEDUP_REMOVED lines=13> */
.L_x_1:
